//
// Generated by NVIDIA NVVM Compiler
//
// Compiler Build ID: CL-36424714
// Cuda compilation tools, release 13.0, V13.0.88
// Based on NVVM 20.0.0
//

.version 9.0
.target sm_100
.address_size 64

	// .globl	_Z3foov
.extern .func  (.param .b32 func_retval0) vprintf
(
	.param .b64 vprintf_param_0,
	.param .b64 vprintf_param_1
)
;
.global .align 1 .b8 $str[29] = {75, 101, 114, 110, 101, 108, 32, 114, 117, 110, 110, 105, 110, 103, 46, 32, 65, 108, 108, 32, 103, 111, 111, 100, 32, 58, 41, 10};

.visible .entry _Z3foov()
{
	.reg .pred 	%p<2>;
	.reg .b32 	%r<6>;
	.reg .b64 	%rd<3>;

	mov.u32 	%r1, %ctaid.x;
	mov.u32 	%r2, %tid.x;
	or.b32  	%r3, %r1, %r2;
	setp.ne.s32 	%p1, %r3, 0;
	@%p1 bra 	$L__BB0_2;
	mov.u64 	%rd1, $str;
	cvta.global.u64 	%rd2, %rd1;
	{ // callseq 0, 0
	.param .b64 param0;
	st.param.b64 	[param0], %rd2;
	.param .b64 param1;
	st.param.b64 	[param1], 0;
	.param .b32 retval0;
	call.uni (retval0), 
	vprintf, 
	(
	param0, 
	param1
	);
	ld.param.b32 	%r4, [retval0];
	} // callseq 0
$L__BB0_2:
	ret;

}


// ===== COMPILED SASS (sm_100) =====

	.target	sm_100

	.elftype	@"ET_EXEC"


//--------------------- .note.nv.tkinfo           --------------------------
	.section	.note.nv.tkinfo,"",@"SHT_NOTE"
	.sectionflags	@"SHF_NOTE_NV_TKINFO"
	.tkinfo
        /*0018*/ 	.word	0x00000002
        /*0030*/ 	.string	""
        /*0030*/ 	.string	"ptxas"
        /*0030*/ 	.string	"Cuda compilation tools, release 13.0, V13.0.88"
        /*0030*/ 	.string	"Build cuda_13.0.r13.0/compiler.36424714_0"
        /*0030*/ 	.string	"-arch sm_100 -m 64 "



//--------------------- .note.nv.cuinfo           --------------------------
	.section	.note.nv.cuinfo,"",@"SHT_NOTE"
	.sectionflags	@"SHF_NOTE_NV_CUINFO"
        /*0018*/ 	.short	0x0002
        /*001a*/ 	.short	0x0064
        /*001c*/ 	.short	0x0082
	.zero		2


//--------------------- .nv.info                  --------------------------
	.section	.nv.info,"",@"SHT_CUDA_INFO"
	.align	4


	//----- nvinfo : EIATTR_REGCOUNT
	.align		4
        /*0000*/ 	.byte	0x04, 0x2f
        /*0002*/ 	.short	(.L_2 - .L_1)
	.align		4
.L_1:
        /*0004*/ 	.word	index@(_Z3foov)
        /*0008*/ 	.word	0x00000018


	//----- nvinfo : EIATTR_FRAME_SIZE
	.align		4
.L_2:
        /*000c*/ 	.byte	0x04, 0x11
        /*000e*/ 	.short	(.L_4 - .L_3)
	.align		4
.L_3:
        /*0010*/ 	.word	index@(_Z3foov)
        /*0014*/ 	.word	0x00000000


	//----- nvinfo : EIATTR_MIN_STACK_SIZE
	.align		4
.L_4:
        /*0018*/ 	.byte	0x04, 0x12
        /*001a*/ 	.short	(.L_6 - .L_5)
	.align		4
.L_5:
        /*001c*/ 	.word	index@(_Z3foov)
        /*0020*/ 	.word	0x00000000
.L_6:


//--------------------- .nv.compat                --------------------------
	.section	.nv.compat,"",@"SHT_CUDA_COMPAT_INFO"
	.align	4
        /*0000*/ 	.byte	0x02, 0x09, 0x00, 0x00, 0x02, 0x02, 0x01, 0x00, 0x02, 0x05, 0x05, 0x00, 0x03, 0x07, 0x01, 0x01
        /*0010*/ 	.byte	0x02, 0x03, 0x00, 0x00, 0x02, 0x06, 0x01, 0x00, 0x04, 0x0b, 0x08, 0x00, 0x09, 0x00, 0x00, 0x00
        /*0020*/ 	.byte	0x00, 0x00, 0x00, 0x00


//--------------------- .nv.info._Z3foov          --------------------------
	.section	.nv.info._Z3foov,"",@"SHT_CUDA_INFO"
	.sectionflags	@""
	.align	4


	//----- nvinfo : EIATTR_CUDA_API_VERSION
	.align		4
        /*0000*/ 	.byte	0x04, 0x37
        /*0002*/ 	.short	(.L_8 - .L_7)
.L_7:
        /*0004*/ 	.word	0x00000082


	//----- nvinfo : EIATTR_SPARSE_MMA_MASK
	.align		4
.L_8:
        /*0008*/ 	.byte	0x03, 0x50
        /*000a*/ 	.short	0x0000


	//----- nvinfo : EIATTR_MAXREG_COUNT
	.align		4
        /*000c*/ 	.byte	0x03, 0x1b
        /*000e*/ 	.short	0x00ff


	//----- nvinfo : EIATTR_EXTERNS
	.align		4
        /*0010*/ 	.byte	0x04, 0x0f
        /*0012*/ 	.short	(.L_10 - .L_9)


	//   ....[0]....
	.align		4
.L_9:
        /*0014*/ 	.word	index@(vprintf)


	//----- nvinfo : EIATTR_MERCURY_ISA_VERSION
	.align		4
.L_10:
        /*0018*/ 	.byte	0x03, 0x5f
        /*001a*/ 	.short	0x0101


	//----- nvinfo : EIATTR_VRC_CTA_INIT_COUNT
	.align		4
        /*001c*/ 	.byte	0x02, 0x4a
	.zero		1
	.zero		1


	//----- nvinfo : EIATTR_SYSCALL_OFFSETS
	.align		4
        /*0020*/ 	.byte	0x04, 0x46
        /*0022*/ 	.short	(.L_12 - .L_11)


	//   ....[0]....
.L_11:
        /*0024*/ 	.word	0x000000c0


	//----- nvinfo : EIATTR_EXIT_INSTR_OFFSETS
	.align		4
.L_12:
        /*0028*/ 	.byte	0x04, 0x1c
        /*002a*/ 	.short	(.L_14 - .L_13)


	//   ....[0]....
.L_13:
        /*002c*/ 	.word	0x00000040


	//   ....[1]....
        /*0030*/ 	.word	0x000000d0


	//----- nvinfo : EIATTR_CRS_STACK_SIZE
	.align		4
.L_14:
        /*0034*/ 	.byte	0x04, 0x1e
        /*0036*/ 	.short	(.L_16 - .L_15)
.L_15:
        /*0038*/ 	.word	0x00000000


	//----- nvinfo : EIATTR_SW_WAR
	.align		4
.L_16:
        /*003c*/ 	.byte	0x04, 0x36
        /*003e*/ 	.short	(.L_18 - .L_17)
.L_17:
        /*0040*/ 	.word	0x00000008
.L_18:


//--------------------- .nv.callgraph             --------------------------
	.section	.nv.callgraph,"",@"SHT_CUDA_CALLGRAPH"
	.align	4
	.sectionentsize	8
	.align		4
        /*0000*/ 	.word	0x00000000
	.align		4
        /*0004*/ 	.word	0xffffffff
	.align		4
        /*0008*/ 	.word	index@(_Z3foov)
	.align		4
        /*000c*/ 	.word	index@(vprintf)
	.align		4
        /*0010*/ 	.word	0x00000000
	.align		4
        /*0014*/ 	.word	0xfffffffe
	.align		4
        /*0018*/ 	.word	0x00000000
	.align		4
        /*001c*/ 	.word	0xfffffffd
	.align		4
        /*0020*/ 	.word	0x00000000
	.align		4
        /*0024*/ 	.word	0xfffffffc


//--------------------- .nv.constant4             --------------------------
	.section	.nv.constant4,"a",@progbits
	.align	8
	.align		8
.nv.constant4:
        /*0000*/ 	.dword	vprintf
	.align		8
        /*0008*/ 	.dword	$str


//--------------------- .text._Z3foov             --------------------------
	.section	.text._Z3foov,"ax",@progbits
	.align	128
        .global         _Z3foov
        .type           _Z3foov,@function
        .size           _Z3foov,(.L_x_2 - _Z3foov)
        .other          _Z3foov,@"STO_CUDA_ENTRY STV_DEFAULT"
_Z3foov:
.text._Z3foov:
[----:B------:R-:W0:Y:S01]  /*0000*/  LDC R1, c[0x0][0x37c] ;  /* 0x0000df00ff017b82 */ /* 0x000e220000000800 */
[----:B------:R-:W1:Y:S07]  /*0010*/  S2R R0, SR_TID.X ;  /* 0x0000000000007919 */ /* 0x000e6e0000002100 */
[----:B------:R-:W1:Y:S02]  /*0020*/  S2UR UR4, SR_CTAID.X ;  /* 0x00000000000479c3 */ /* 0x000e640000002500 */
[----:B-1----:R-:W-:-:S13]  /*0030*/  LOP3.LUT P0, RZ, R0, UR4, RZ, 0xfc, !PT ;  /* 0x0000000400ff7c12 */ /* 0x002fda000f80fcff */
[----:B------:R-:W-:Y:S05]  /*0040*/  @P0 EXIT ;  /* 0x000000000000094d */ /* 0x000fea0003800000 */
[----:B------:R-:W-:Y:S01]  /*0050*/  MOV R0, 0x0 ;  /* 0x0000000000007802 */ /* 0x000fe20000000f00 */
[----:B------:R-:W1:Y:S01]  /*0060*/  LDCU.64 UR4, c[0x4][0x8] ;  /* 0x01000100ff0477ac */ /* 0x000e620008000a00 */
[----:B------:R-:W-:Y:S02]  /*0070*/  CS2R R6, SRZ ;  /* 0x0000000000067805 */ /* 0x000fe4000001ff00 */
[----:B------:R2:W3:Y:S01]  /*0080*/  LDC.64 R2, c[0x4][R0] ;  /* 0x0100000000027b82 */ /* 0x0004e20000000a00 */
[----:B-1----:R-:W-:Y:S02]  /*0090*/  IMAD.U32 R4, RZ, RZ, UR4 ;  /* 0x00000004ff047e24 */ /* 0x002fe4000f8e00ff */
[----:B--2---:R-:W-:-:S07]  /*00a0*/  IMAD.U32 R5, RZ, RZ, UR5 ;  /* 0x00000005ff057e24 */ /* 0x004fce000f8e00ff */
[----:B------:R-:W-:-:S07]  /*00b0*/  LEPC R20, `(.L_x_0) ;  /* 0x000000001014794e */ /* 0x000fce0000000000 */
[----:B0--3--:R-:W-:Y:S05]  /*00c0*/  CALL.ABS.NOINC R2 ;  /* 0x0000000002007343 */ /* 0x009fea0003c00000 */
.L_x_0:
[----:B------:R-:W-:Y:S05]  /*00d0*/  EXIT ;  /* 0x000000000000794d */ /* 0x000fea0003800000 */
.L_x_1:
[----:B------:R-:W-:-:S00]  /*00e0*/  BRA `(.L_x_1) ;  /* 0xfffffffc00fc7947 */ /* 0x000fc0000383ffff */
[----:B------:R-:W-:-:S00]  /*00f0*/  NOP ;  /* 0x0000000000007918 */ /* 0x000fc00000000000 */
        /* <DEDUP_REMOVED lines=8> */
.L_x_2:


//--------------------- .nv.global.init           --------------------------
	.section	.nv.global.init,"aw",@progbits
.nv.global.init:
	.type		$str,@object
	.size		$str,(.L_0 - $str)
$str:
        /*0000*/ 	.byte	0x4b, 0x65, 0x72, 0x6e, 0x65, 0x6c, 0x20, 0x72, 0x75, 0x6e, 0x6e, 0x69, 0x6e, 0x67, 0x2e, 0x20
        /*0010*/ 	.byte	0x41, 0x6c, 0x6c, 0x20, 0x67, 0x6f, 0x6f, 0x64, 0x20, 0x3a, 0x29, 0x0a, 0x00
.L_0:


//--------------------- .nv.shared.reserved.0     --------------------------
	.section	.nv.shared.reserved.0,"aw",@nobits
	.weak		__nv_reservedSMEM_offset_0_alias
	.size		__nv_reservedSMEM_offset_0_alias, 0, 64
	.other		__nv_reservedSMEM_offset_0_alias,@"STO_CUDA_RESERVED_SHARED STV_DEFAULT"
__nv_reservedSMEM_offset_0_alias:
	.zero		0
	.zero		64


//--------------------- .nv.constant0._Z3foov     --------------------------
	.section	.nv.constant0._Z3foov,"a",@progbits
	.sectionflags	@""
	.align	4
.nv.constant0._Z3foov:
	.zero		896


//--------------------- SYMBOLS --------------------------

	.type		.nv.reservedSmem.offset0,@object
	.size		.nv.reservedSmem.offset0,0x4
	.type		vprintf,@function
